	.headerflags	@"EF_CUDA_TEXMODE_UNIFIED EF_CUDA_64BIT_ADDRESS EF_CUDA_ACCELERATORS EF_CUDA_SM90 EF_CUDA_VIRTUAL_SM(EF_CUDA_SM90)"
	.elftype	@"ET_EXEC"


//--------------------- .nv.info                  --------------------------
	.section	.nv.info,"",@"SHT_CUDA_INFO"
	.align	4


	//----- nvinfo : EIATTR_REGCOUNT
	.align		4
        /*0000*/ 	.byte	0x04, 0x2f
        /*0002*/ 	.short	(.L_1 - .L_0)
	.align		4
.L_0:
        /*0004*/ 	.word	index@(triton_poi_fused_mul_transpose_5)
        /*0008*/ 	.word	0x00000014


	//----- nvinfo : EIATTR_MIN_STACK_SIZE
	.align		4
.L_1:
        /*000c*/ 	.byte	0x04, 0x12
        /*000e*/ 	.short	(.L_3 - .L_2)
	.align		4
.L_2:
        /*0010*/ 	.word	index@(triton_poi_fused_mul_transpose_5)
        /*0014*/ 	.word	0x00000000


	//----- nvinfo : EIATTR_FRAME_SIZE
	.align		4
.L_3:
        /*0018*/ 	.byte	0x04, 0x11
        /*001a*/ 	.short	(.L_5 - .L_4)
	.align		4
.L_4:
        /*001c*/ 	.word	index@(triton_poi_fused_mul_transpose_5)
        /*0020*/ 	.word	0x00000000


	//----- nvinfo : EIATTR_MIN_STACK_SIZE
	.align		4
.L_5:
        /*0024*/ 	.byte	0x04, 0x12
        /*0026*/ 	.short	(.L_7 - .L_6)
	.align		4
.L_6:
        /*0028*/ 	.word	index@(triton_poi_fused_mul_transpose_5)
        /*002c*/ 	.word	0x00000000
.L_7:


//--------------------- .nv.info.triton_poi_fused_mul_transpose_5 --------------------------
	.section	.nv.info.triton_poi_fused_mul_transpose_5,"",@"SHT_CUDA_INFO"
	.sectionflags	@""
	.align	4


	//----- nvinfo : EIATTR_CUDA_API_VERSION
	.align		4
        /*0000*/ 	.byte	0x04, 0x37
        /*0002*/ 	.short	(.L_9 - .L_8)
.L_8:
        /*0004*/ 	.word	0x0000007c


	//----- nvinfo : EIATTR_KPARAM_INFO
	.align		4
.L_9:
        /*0008*/ 	.byte	0x04, 0x17
        /*000a*/ 	.short	(.L_11 - .L_10)
.L_10:
        /*000c*/ 	.word	0x00000000
        /*0010*/ 	.short	0x0005
        /*0012*/ 	.short	0x0024
        /*0014*/ 	.byte	0x00, 0xf0, 0x11, 0x00


	//----- nvinfo : EIATTR_KPARAM_INFO
	.align		4
.L_11:
        /*0018*/ 	.byte	0x04, 0x17
        /*001a*/ 	.short	(.L_13 - .L_12)
.L_12:
        /*001c*/ 	.word	0x00000000
        /*0020*/ 	.short	0x0004
        /*0022*/ 	.short	0x0020
        /*0024*/ 	.byte	0x00, 0xf0, 0x11, 0x00


	//----- nvinfo : EIATTR_KPARAM_INFO
	.align		4
.L_13:
        /*0028*/ 	.byte	0x04, 0x17
        /*002a*/ 	.short	(.L_15 - .L_14)
.L_14:
        /*002c*/ 	.word	0x00000000
        /*0030*/ 	.short	0x0003
        /*0032*/ 	.short	0x0018
        /*0034*/ 	.byte	0x00, 0xf4, 0x21, 0x00


	//----- nvinfo : EIATTR_KPARAM_INFO
	.align		4
.L_15:
        /*0038*/ 	.byte	0x04, 0x17
        /*003a*/ 	.short	(.L_17 - .L_16)
.L_16:
        /*003c*/ 	.word	0x00000000
        /*0040*/ 	.short	0x0002
        /*0042*/ 	.short	0x0010
        /*0044*/ 	.byte	0x00, 0xf4, 0x21, 0x00


	//----- nvinfo : EIATTR_KPARAM_INFO
	.align		4
.L_17:
        /*0048*/ 	.byte	0x04, 0x17
        /*004a*/ 	.short	(.L_19 - .L_18)
.L_18:
        /*004c*/ 	.word	0x00000000
        /*0050*/ 	.short	0x0001
        /*0052*/ 	.short	0x0008
        /*0054*/ 	.byte	0x00, 0xf4, 0x21, 0x00


	//----- nvinfo : EIATTR_KPARAM_INFO
	.align		4
.L_19:
        /*0058*/ 	.byte	0x04, 0x17
        /*005a*/ 	.short	(.L_21 - .L_20)
.L_20:
        /*005c*/ 	.word	0x00000000
        /*0060*/ 	.short	0x0000
        /*0062*/ 	.short	0x0000
        /*0064*/ 	.byte	0x00, 0xf4, 0x21, 0x00


	//----- nvinfo : EIATTR_SPARSE_MMA_MASK
	.align		4
.L_21:
        /*0068*/ 	.byte	0x03, 0x50
        /*006a*/ 	.short	0x0000


	//----- nvinfo : EIATTR_MAXREG_COUNT
	.align		4
        /*006c*/ 	.byte	0x03, 0x1b
        /*006e*/ 	.short	0x00ff


	//----- nvinfo : EIATTR_EXIT_INSTR_OFFSETS
	.align		4
        /*0070*/ 	.byte	0x04, 0x1c
        /*0072*/ 	.short	(.L_23 - .L_22)


	//   ....[0]....
.L_22:
        /*0074*/ 	.word	0x00000390


	//   ....[1]....
        /*0078*/ 	.word	0x000003b0


	//----- nvinfo : EIATTR_REQNTID
	.align		4
.L_23:
        /*007c*/ 	.byte	0x04, 0x10
        /*007e*/ 	.short	(.L_25 - .L_24)
.L_24:
        /*0080*/ 	.word	0x00000020
        /*0084*/ 	.word	0x00000001
        /*0088*/ 	.word	0x00000001


	//----- nvinfo : EIATTR_CBANK_PARAM_SIZE
	.align		4
.L_25:
        /*008c*/ 	.byte	0x03, 0x19
        /*008e*/ 	.short	0x0028


	//----- nvinfo : EIATTR_PARAM_CBANK
	.align		4
        /*0090*/ 	.byte	0x04, 0x0a
        /*0092*/ 	.short	(.L_27 - .L_26)
	.align		4
.L_26:
        /*0094*/ 	.word	index@(.nv.constant0.triton_poi_fused_mul_transpose_5)
        /*0098*/ 	.short	0x0210
        /*009a*/ 	.short	0x0028


	//----- nvinfo : EIATTR_SW_WAR
	.align		4
.L_27:
        /*009c*/ 	.byte	0x04, 0x36
        /*009e*/ 	.short	(.L_29 - .L_28)
.L_28:
        /*00a0*/ 	.word	0x00000008
.L_29:


//--------------------- .nv.callgraph             --------------------------
	.section	.nv.callgraph,"",@"SHT_CUDA_CALLGRAPH"
	.align	4
	.sectionentsize	8
	.align		4
        /*0000*/ 	.word	0x00000000
	.align		4
        /*0004*/ 	.word	0xffffffff
	.align		4
        /*0008*/ 	.word	0x00000000
	.align		4
        /*000c*/ 	.word	0xfffffffe
	.align		4
        /*0010*/ 	.word	0x00000000
	.align		4
        /*0014*/ 	.word	0xfffffffd
	.align		4
        /*0018*/ 	.word	0x00000000
	.align		4
        /*001c*/ 	.word	0xfffffffc


//--------------------- .text.triton_poi_fused_mul_transpose_5 --------------------------
	.section	.text.triton_poi_fused_mul_transpose_5,"ax",@progbits
	.sectionflags	@"SHF_BARRIERS=1"
	.align	128
        .global         triton_poi_fused_mul_transpose_5
        .type           triton_poi_fused_mul_transpose_5,@function
        .size           triton_poi_fused_mul_transpose_5,(.L_x_1 - triton_poi_fused_mul_transpose_5)
        .other          triton_poi_fused_mul_transpose_5,@"STO_CUDA_ENTRY STV_DEFAULT"
triton_poi_fused_mul_transpose_5:
.text.triton_poi_fused_mul_transpose_5:
[----:B------:R-:W0:Y:S02]  /*0000*/  LDC R1, c[0x0][0x28] ;  /* 0x00000a00ff017b82 */ /* 0x000e240000000800 */
[----:B------:R-:W1:Y:S01]  /*0010*/  S2R R0, SR_CTAID.Y ;  /* 0x0000000000007919 */ /* 0x000e620000002600 */
[----:B------:R-:W2:Y:S01]  /*0020*/  LDC.64 R4, c[0x0][0x218] ;  /* 0x00008600ff047b82 */ /* 0x000ea20000000a00 */
[----:B------:R-:W-:Y:S01]  /*0030*/  ULDC.64 UR6, c[0x0][0x208] ;  /* 0x0000820000067ab9 */ /* 0x000fe20000000a00 */
[----:B------:R-:W3:Y:S01]  /*0040*/  S2R R15, SR_TID.X ;  /* 0x00000000000f7919 */ /* 0x000ee20000002100 */
[----:B------:R-:W4:Y:S05]  /*0050*/  S2R R8, SR_CTAID.X ;  /* 0x0000000000087919 */ /* 0x000f2a0000002500 */
[----:B------:R-:W5:Y:S01]  /*0060*/  LDC.64 R2, c[0x0][0x210] ;  /* 0x00008400ff027b82 */ /* 0x000f620000000a00 */
[----:B-1----:R-:W-:Y:S01]  /*0070*/  IMAD.SHL.U32 R0, R0, 0x8, RZ ;  /* 0x0000000800007824 */ /* 0x002fe200078e00ff */
[----:B---3--:R-:W-:-:S04]  /*0080*/  SHF.R.U32.HI R9, RZ, 0x3, R15 ;  /* 0x00000003ff097819 */ /* 0x008fc8000001160f */
[----:B------:R-:W-:Y:S01]  /*0090*/  LOP3.LUT R6, R0, 0x7, R15, 0xf8, !PT ;  /* 0x0000000700067812 */ /* 0x000fe200078ef80f */
[----:B----4-:R-:W-:-:S03]  /*00a0*/  IMAD.SHL.U32 R8, R8, 0x4, RZ ;  /* 0x0000000408087824 */ /* 0x010fc600078e00ff */
[----:B------:R-:W-:Y:S02]  /*00b0*/  SHF.R.S32.HI R7, RZ, 0x1f, R6 ;  /* 0x0000001fff077819 */ /* 0x000fe40000011406 */
[----:B------:R-:W-:Y:S02]  /*00c0*/  ISETP.GE.AND P1, PT, R6, 0x10, PT ;  /* 0x000000100600780c */ /* 0x000fe40003f26270 */
[----:B------:R-:W-:Y:S02]  /*00d0*/  LEA.HI R10, R7, R6, RZ, 0x2 ;  /* 0x00000006070a7211 */ /* 0x000fe400078f10ff */
[----:B------:R-:W-:Y:S02]  /*00e0*/  SGXT.U32 R7, R9, 0x2 ;  /* 0x000000020907781a */ /* 0x000fe40000000000 */
[----:B------:R-:W-:Y:S02]  /*00f0*/  LOP3.LUT R11, R10, 0xfffffffc, RZ, 0xc0, !PT ;  /* 0xfffffffc0a0b7812 */ /* 0x000fe400078ec0ff */
[----:B------:R-:W-:-:S02]  /*0100*/  LOP3.LUT R9, R8, R7, RZ, 0xfc, !PT ;  /* 0x0000000708097212 */ /* 0x000fc400078efcff */
[----:B------:R-:W-:Y:S02]  /*0110*/  SHF.R.S32.HI R10, RZ, 0x2, R10 ;  /* 0x00000002ff0a7819 */ /* 0x000fe4000001140a */
[----:B------:R-:W-:Y:S02]  /*0120*/  IADD3 R11, R6, 0x4, -R11 ;  /* 0x00000004060b7810 */ /* 0x000fe40007ffe80b */
[----:B------:R-:W-:-:S03]  /*0130*/  ISETP.GE.AND P0, PT, R9, 0x4, PT ;  /* 0x000000040900780c */ /* 0x000fc60003f06270 */
[----:B------:R-:W-:Y:S01]  /*0140*/  IMAD R10, R10, 0xc, R11 ;  /* 0x0000000c0a0a7824 */ /* 0x000fe200078e020b */
[----:B------:R-:W-:Y:S01]  /*0150*/  ISETP.LT.AND P0, PT, R6, 0x10, !P0 ;  /* 0x000000100600780c */ /* 0x000fe20004701270 */
[----:B--2---:R-:W-:-:S04]  /*0160*/  IMAD.WIDE.U32 R4, R11, 0x4, R4 ;  /* 0x000000040b047825 */ /* 0x004fc800078e0004 */
[----:B------:R-:W-:Y:S01]  /*0170*/  IMAD R13, R9, 0x30, R10 ;  /* 0x00000030090d7824 */ /* 0x000fe200078e020a */
[----:B------:R-:W-:-:S03]  /*0180*/  CS2R R10, SRZ ;  /* 0x00000000000a7805 */ /* 0x000fc6000001ff00 */
[----:B-----5:R-:W-:-:S03]  /*0190*/  IMAD.WIDE R2, R13, 0x4, R2 ;  /* 0x000000040d027825 */ /* 0x020fc600078e0202 */
[----:B------:R1:W2:Y:S04]  /*01a0*/  @!P1 LDG.E.EL R11, desc[UR6][R4.64] ;  /* 0x00000006040b9981 */ /* 0x0002a8000c2e1900 */
[----:B------:R3:W2:Y:S01]  /*01b0*/  @P0 LDG.E.EL R10, desc[UR6][R2.64] ;  /* 0x00000006020a0981 */ /* 0x0006a2000c2e1900 */
[----:B------:R-:W4:Y:S01]  /*01c0*/  S2UR UR5, SR_CgaCtaId ;  /* 0x00000000000579c3 */ /* 0x000f220000008800 */
[C---:B------:R-:W-:Y:S01]  /*01d0*/  IMAD.SHL.U32 R12, R15.reuse, 0x4, RZ ;  /* 0x000000040f0c7824 */ /* 0x040fe200078e00ff */
[----:B------:R-:W-:Y:S01]  /*01e0*/  UMOV UR4, 0x400 ;  /* 0x0000040000047882 */ /* 0x000fe20000000000 */
[----:B------:R-:W-:Y:S01]  /*01f0*/  LOP3.LUT R13, R15, 0x1c, RZ, 0xc0, !PT ;  /* 0x0000001c0f0d7812 */ /* 0x000fe200078ec0ff */
[----:B------:R-:W-:Y:S01]  /*0200*/  IMAD R9, R9, 0x10, R6 ;  /* 0x0000001009097824 */ /* 0x000fe200078e0206 */
[----:B------:R-:W-:-:S02]  /*0210*/  LOP3.LUT R8, R8, 0x3, R15, 0xf8, !PT ;  /* 0x0000000308087812 */ /* 0x000fc400078ef80f */
[----:B------:R-:W-:Y:S01]  /*0220*/  LOP3.LUT R12, R12, 0x1c, RZ, 0xc0, !PT ;  /* 0x0000001c0c0c7812 */ /* 0x000fe200078ec0ff */
[----:B-1----:R-:W1:Y:S01]  /*0230*/  LDC.64 R4, c[0x0][0x228] ;  /* 0x00008a00ff047b82 */ /* 0x002e620000000a00 */
[----:B------:R-:W-:Y:S02]  /*0240*/  ISETP.GE.AND P1, PT, R8, 0x4, PT ;  /* 0x000000040800780c */ /* 0x000fe40003f26270 */
[----:B------:R-:W-:-:S05]  /*0250*/  LOP3.LUT R7, R12, R7, RZ, 0xfc, !PT ;  /* 0x000000070c077212 */ /* 0x000fca00078efcff */
[----:B---3--:R-:W3:Y:S01]  /*0260*/  LDC.64 R2, c[0x0][0x220] ;  /* 0x00008800ff027b82 */ /* 0x008ee20000000a00 */
[----:B----4-:R-:W-:-:S06]  /*0270*/  UPRMT UR4, UR5, 0x654, UR4 ;  /* 0x0000065405047896 */ /* 0x010fcc0008000004 */
[----:B------:R-:W-:Y:S01]  /*0280*/  VIADD R14, R12, UR4 ;  /* 0x000000040c0e7c36 */ /* 0x000fe20008000000 */
[----:B------:R-:W-:Y:S01]  /*0290*/  LOP3.LUT R12, R15, 0x1f, RZ, 0xc0, !PT ;  /* 0x0000001f0f0c7812 */ /* 0x000fe200078ec0ff */
[----:B------:R-:W-:Y:S02]  /*02a0*/  VIADD R13, R13, UR4 ;  /* 0x000000040d0d7c36 */ /* 0x000fe40008000000 */
[----:B------:R-:W-:Y:S01]  /*02b0*/  IMAD R14, R7, 0x4, R14 ;  /* 0x00000004070e7824 */ /* 0x000fe200078e020e */
[----:B------:R-:W-:Y:S01]  /*02c0*/  SHF.R.U32.HI R7, RZ, 0x2, R15 ;  /* 0x00000002ff077819 */ /* 0x000fe2000001160f */
[----:B------:R-:W-:Y:S02]  /*02d0*/  IMAD R12, R12, 0x4, R13 ;  /* 0x000000040c0c7824 */ /* 0x000fe400078e020d */
[----:B-1----:R-:W-:Y:S01]  /*02e0*/  IMAD.WIDE R4, R9, 0x4, R4 ;  /* 0x0000000409047825 */ /* 0x002fe200078e0204 */
[----:B------:R-:W-:-:S04]  /*02f0*/  SGXT.U32 R7, R7, 0x3 ;  /* 0x000000030707781a */ /* 0x000fc80000000000 */
[----:B------:R-:W-:-:S04]  /*0300*/  LOP3.LUT R7, R0, R7, RZ, 0xfc, !PT ;  /* 0x0000000700077212 */ /* 0x000fc800078efcff */
[C---:B------:R-:W-:Y:S01]  /*0310*/  ISETP.LT.AND P1, PT, R7.reuse, 0x10, !P1 ;  /* 0x000000100700780c */ /* 0x040fe20004f21270 */
[----:B------:R-:W-:-:S04]  /*0320*/  IMAD R7, R7, 0x4, R8 ;  /* 0x0000000407077824 */ /* 0x000fc800078e0208 */
[----:B---3--:R-:W-:-:S04]  /*0330*/  IMAD.WIDE R2, R7, 0x4, R2 ;  /* 0x0000000407027825 */ /* 0x008fc800078e0202 */
[----:B--2---:R-:W-:-:S05]  /*0340*/  FADD R17, R11, R10 ;  /* 0x0000000a0b117221 */ /* 0x004fca0000000000 */
[----:B------:R-:W-:Y:S01]  /*0350*/  STS [R14], R17 ;  /* 0x000000110e007388 */ /* 0x000fe20000000800 */
[----:B------:R-:W-:Y:S06]  /*0360*/  BAR.SYNC.DEFER_BLOCKING 0x0 ;  /* 0x0000000000007b1d */ /* 0x000fec0000010000 */
[----:B------:R-:W1:Y:S04]  /*0370*/  LDS R11, [R12] ;  /* 0x000000000c0b7984 */ /* 0x000e680000000800 */
[----:B-1----:R1:W-:Y:S01]  /*0380*/  @P1 STG.E desc[UR6][R2.64], R11 ;  /* 0x0000000b02001986 */ /* 0x0023e2000c101906 */
[----:B------:R-:W-:Y:S05]  /*0390*/  @!P0 EXIT ;  /* 0x000000000000894d */ /* 0x000fea0003800000 */
[----:B------:R-:W-:Y:S01]  /*03a0*/  STG.E desc[UR6][R4.64], R17 ;  /* 0x0000001104007986 */ /* 0x000fe2000c101906 */
[----:B------:R-:W-:Y:S05]  /*03b0*/  EXIT ;  /* 0x000000000000794d */ /* 0x000fea0003800000 */
.L_x_0:
[----:B------:R-:W-:-:S00]  /*03c0*/  BRA `(.L_x_0) ;  /* 0xfffffffc00fc7947 */ /* 0x000fc0000383ffff */
[----:B------:R-:W-:-:S00]  /*03d0*/  NOP ;  /* 0x0000000000007918 */ /* 0x000fc00000000000 */
        /* <DEDUP_REMOVED lines=10> */
.L_x_1:


//--------------------- .nv.shared.triton_poi_fused_mul_transpose_5 --------------------------
	.section	.nv.shared.triton_poi_fused_mul_transpose_5,"aw",@nobits
	.sectionflags	@""
	.align	16
	.zero		1024


//--------------------- .nv.constant0.triton_poi_fused_mul_transpose_5 --------------------------
	.section	.nv.constant0.triton_poi_fused_mul_transpose_5,"a",@progbits
	.sectionflags	@""
	.align	4
.nv.constant0.triton_poi_fused_mul_transpose_5:
	.zero		568
